//
// Generated by NVIDIA NVVM Compiler
//
// Compiler Build ID: CL-36424714
// Cuda compilation tools, release 13.0, V13.0.88
// Based on NVVM 20.0.0
//

.version 9.0
.target sm_100
.address_size 64

	// .globl	init
.global .align 4 .u32 THREADS_IN_BLOCK = 1024;

.visible .entry init(
	.param .u64 .ptr .align 1 init_param_0,
	.param .u64 .ptr .align 1 init_param_1,
	.param .u64 .ptr .align 1 init_param_2,
	.param .u64 .ptr .align 1 init_param_3,
	.param .u32 init_param_4,
	.param .u32 init_param_5
)
{
	.reg .pred 	%p<3>;
	.reg .b16 	%rs<3>;
	.reg .b32 	%r<10>;
	.reg .b64 	%rd<20>;

	ld.param.u64 	%rd5, [init_param_0];
	ld.param.u64 	%rd3, [init_param_1];
	ld.param.u64 	%rd4, [init_param_2];
	ld.param.u64 	%rd6, [init_param_3];
	ld.param.u32 	%r3, [init_param_4];
	ld.param.u32 	%r2, [init_param_5];
	cvta.to.global.u64 	%rd1, %rd5;
	cvta.to.global.u64 	%rd2, %rd6;
	mov.u32 	%r4, %ctaid.x;
	mov.u32 	%r5, %ntid.x;
	mov.u32 	%r6, %tid.x;
	mad.lo.s32 	%r1, %r4, %r5, %r6;
	setp.ge.s32 	%p1, %r1, %r3;
	@%p1 bra 	$L__BB0_5;
	setp.ne.s32 	%p2, %r1, %r2;
	@%p2 bra 	$L__BB0_3;
	cvt.s64.s32 	%rd11, %r2;
	add.s64 	%rd12, %rd2, %rd11;
	mov.b16 	%rs2, 1;
	st.global.u8 	[%rd12], %rs2;
	mul.wide.s32 	%rd13, %r2, 4;
	add.s64 	%rd14, %rd1, %rd13;
	mov.b32 	%r7, -1;
	st.global.u32 	[%rd14], %r7;
	cvta.to.global.u64 	%rd15, %rd4;
	add.s64 	%rd16, %rd15, %rd13;
	mov.b32 	%r8, 0;
	st.global.u32 	[%rd16], %r8;
	bra.uni 	$L__BB0_4;
$L__BB0_3:
	cvt.s64.s32 	%rd7, %r1;
	add.s64 	%rd8, %rd2, %rd7;
	mov.b16 	%rs1, 0;
	st.global.u8 	[%rd8], %rs1;
	mul.wide.s32 	%rd9, %r1, 4;
	add.s64 	%rd10, %rd1, %rd9;
	st.global.u32 	[%rd10], %r2;
$L__BB0_4:
	cvta.to.global.u64 	%rd17, %rd3;
	mul.wide.s32 	%rd18, %r1, 4;
	add.s64 	%rd19, %rd17, %rd18;
	mov.b32 	%r9, 1;
	st.global.u32 	[%rd19], %r9;
$L__BB0_5:
	ret;

}
	// .globl	quick_sort
.visible .entry quick_sort(
	.param .u64 .ptr .align 1 quick_sort_param_0,
	.param .u64 .ptr .align 1 quick_sort_param_1,
	.param .u64 .ptr .align 1 quick_sort_param_2,
	.param .u64 .ptr .align 1 quick_sort_param_3,
	.param .u64 .ptr .align 1 quick_sort_param_4,
	.param .u64 .ptr .align 1 quick_sort_param_5,
	.param .u64 .ptr .align 1 quick_sort_param_6,
	.param .u64 .ptr .align 1 quick_sort_param_7,
	.param .u32 quick_sort_param_8
)
{
	.reg .pred 	%p<14>;
	.reg .b16 	%rs<5>;
	.reg .b32 	%r<17>;
	.reg .b64 	%rd<36>;

	ld.param.u64 	%rd5, [quick_sort_param_0];
	ld.param.u64 	%rd6, [quick_sort_param_1];
	ld.param.u64 	%rd7, [quick_sort_param_2];
	ld.param.u64 	%rd8, [quick_sort_param_3];
	ld.param.u64 	%rd12, [quick_sort_param_4];
	ld.param.u64 	%rd9, [quick_sort_param_5];
	ld.param.u64 	%rd10, [quick_sort_param_6];
	ld.param.u64 	%rd11, [quick_sort_param_7];
	ld.param.u32 	%r7, [quick_sort_param_8];
	cvta.to.global.u64 	%rd1, %rd12;
	mov.u32 	%r8, %ctaid.x;
	mov.u32 	%r9, %ntid.x;
	mov.u32 	%r10, %tid.x;
	mad.lo.s32 	%r1, %r8, %r9, %r10;
	setp.ge.s32 	%p3, %r1, %r7;
	@%p3 bra 	$L__BB1_13;
	cvta.to.global.u64 	%rd13, %rd10;
	cvt.s64.s32 	%rd14, %r1;
	add.s64 	%rd2, %rd13, %rd14;
	ld.global.u8 	%rs1, [%rd2];
	setp.ne.s16 	%p4, %rs1, 0;
	@%p4 bra 	$L__BB1_13;
	cvta.to.global.u64 	%rd15, %rd5;
	cvta.to.global.u64 	%rd16, %rd11;
	mov.b16 	%rs2, 1;
	st.global.u8 	[%rd16], %rs2;
	cvta.to.global.u64 	%rd17, %rd6;
	mul.wide.s32 	%rd18, %r1, 4;
	add.s64 	%rd3, %rd17, %rd18;
	ld.global.u32 	%r2, [%rd3];
	add.s64 	%rd19, %rd15, %rd18;
	ld.global.u32 	%r3, [%rd19];
	mul.wide.s32 	%rd20, %r2, 4;
	add.s64 	%rd21, %rd15, %rd20;
	ld.global.u32 	%r4, [%rd21];
	setp.lt.s32 	%p6, %r3, %r4;
	mov.pred 	%p13, -1;
	@%p6 bra 	$L__BB1_4;
	setp.eq.s32 	%p7, %r3, %r4;
	setp.lt.s32 	%p8, %r1, %r2;
	and.pred  	%p13, %p8, %p7;
$L__BB1_4:
	bar.sync 	0;
	cvta.to.global.u64 	%rd22, %rd7;
	add.s64 	%rd4, %rd22, %rd20;
	not.pred 	%p9, %p13;
	@%p9 bra 	$L__BB1_6;
	atom.global.exch.b32 	%r11, [%rd4], %r1;
$L__BB1_6:
	bar.sync 	0;
	@%p9 bra 	$L__BB1_10;
	ld.global.u32 	%r5, [%rd4];
	setp.ne.s32 	%p12, %r1, %r5;
	@%p12 bra 	$L__BB1_9;
	cvta.to.global.u64 	%rd31, %rd9;
	mov.b16 	%rs4, 1;
	st.global.u8 	[%rd2], %rs4;
	add.s64 	%rd33, %rd31, %rd20;
	ld.global.u32 	%r15, [%rd33];
	add.s32 	%r16, %r15, 1;
	add.s64 	%rd35, %rd31, %rd18;
	st.global.u32 	[%rd35], %r16;
	bra.uni 	$L__BB1_13;
$L__BB1_9:
	st.global.u32 	[%rd3], %r5;
	mul.wide.s32 	%rd29, %r5, 4;
	add.s64 	%rd30, %rd1, %rd29;
	atom.global.add.u32 	%r14, [%rd30], 1;
	bra.uni 	$L__BB1_13;
$L__BB1_10:
	bar.sync 	0;
	cvta.to.global.u64 	%rd24, %rd8;
	add.s64 	%rd26, %rd24, %rd20;
	atom.global.exch.b32 	%r12, [%rd26], %r1;
	bar.sync 	0;
	ld.global.u32 	%r6, [%rd26];
	setp.ne.s32 	%p11, %r1, %r6;
	@%p11 bra 	$L__BB1_12;
	mov.b16 	%rs3, 1;
	st.global.u8 	[%rd2], %rs3;
	bra.uni 	$L__BB1_13;
$L__BB1_12:
	st.global.u32 	[%rd3], %r6;
	mul.wide.s32 	%rd27, %r6, 4;
	add.s64 	%rd28, %rd1, %rd27;
	atom.global.add.u32 	%r13, [%rd28], 1;
$L__BB1_13:
	ret;

}


// ===== COMPILED SASS (sm_100) =====

	.target	sm_100

	.elftype	@"ET_EXEC"


//--------------------- .note.nv.tkinfo           --------------------------
	.section	.note.nv.tkinfo,"",@"SHT_NOTE"
	.sectionflags	@"SHF_NOTE_NV_TKINFO"
	.tkinfo
        /*0018*/ 	.word	0x00000002
        /*0030*/ 	.string	""
        /*0030*/ 	.string	"ptxas"
        /*0030*/ 	.string	"Cuda compilation tools, release 13.0, V13.0.88"
        /*0030*/ 	.string	"Build cuda_13.0.r13.0/compiler.36424714_0"
        /*0030*/ 	.string	"-arch sm_100 -m 64 "



//--------------------- .note.nv.cuinfo           --------------------------
	.section	.note.nv.cuinfo,"",@"SHT_NOTE"
	.sectionflags	@"SHF_NOTE_NV_CUINFO"
        /*0018*/ 	.short	0x0002
        /*001a*/ 	.short	0x0064
        /*001c*/ 	.short	0x0082
	.zero		2


//--------------------- .nv.info                  --------------------------
	.section	.nv.info,"",@"SHT_CUDA_INFO"
	.align	4


	//----- nvinfo : EIATTR_REGCOUNT
	.align		4
        /*0000*/ 	.byte	0x04, 0x2f
        /*0002*/ 	.short	(.L_2 - .L_1)
	.align		4
.L_1:
        /*0004*/ 	.word	index@(init)
        /*0008*/ 	.word	0x00000010


	//----- nvinfo : EIATTR_FRAME_SIZE
	.align		4
.L_2:
        /*000c*/ 	.byte	0x04, 0x11
        /*000e*/ 	.short	(.L_4 - .L_3)
	.align		4
.L_3:
        /*0010*/ 	.word	index@(init)
        /*0014*/ 	.word	0x00000000


	//----- nvinfo : EIATTR_REGCOUNT
	.align		4
.L_4:
        /*0018*/ 	.byte	0x04, 0x2f
        /*001a*/ 	.short	(.L_6 - .L_5)
	.align		4
.L_5:
        /*001c*/ 	.word	index@(quick_sort)
        /*0020*/ 	.word	0x00000012


	//----- nvinfo : EIATTR_FRAME_SIZE
	.align		4
.L_6:
        /*0024*/ 	.byte	0x04, 0x11
        /*0026*/ 	.short	(.L_8 - .L_7)
	.align		4
.L_7:
        /*0028*/ 	.word	index@(quick_sort)
        /*002c*/ 	.word	0x00000000


	//----- nvinfo : EIATTR_MIN_STACK_SIZE
	.align		4
.L_8:
        /*0030*/ 	.byte	0x04, 0x12
        /*0032*/ 	.short	(.L_10 - .L_9)
	.align		4
.L_9:
        /*0034*/ 	.word	index@(quick_sort)
        /*0038*/ 	.word	0x00000000


	//----- nvinfo : EIATTR_MIN_STACK_SIZE
	.align		4
.L_10:
        /*003c*/ 	.byte	0x04, 0x12
        /*003e*/ 	.short	(.L_12 - .L_11)
	.align		4
.L_11:
        /*0040*/ 	.word	index@(init)
        /*0044*/ 	.word	0x00000000
.L_12:


//--------------------- .nv.compat                --------------------------
	.section	.nv.compat,"",@"SHT_CUDA_COMPAT_INFO"
	.align	4
        /*0000*/ 	.byte	0x02, 0x09, 0x00, 0x00, 0x02, 0x02, 0x01, 0x00, 0x02, 0x05, 0x05, 0x00, 0x03, 0x07, 0x01, 0x01
        /*0010*/ 	.byte	0x02, 0x03, 0x00, 0x00, 0x02, 0x06, 0x01, 0x00, 0x04, 0x0b, 0x08, 0x00, 0x09, 0x00, 0x00, 0x00
        /*0020*/ 	.byte	0x00, 0x00, 0x00, 0x00


//--------------------- .nv.info.quick_sort       --------------------------
	.section	.nv.info.quick_sort,"",@"SHT_CUDA_INFO"
	.sectionflags	@""
	.align	4


	//----- nvinfo : EIATTR_CUDA_API_VERSION
	.align		4
        /*0000*/ 	.byte	0x04, 0x37
        /*0002*/ 	.short	(.L_14 - .L_13)
.L_13:
        /*0004*/ 	.word	0x00000082


	//----- nvinfo : EIATTR_KPARAM_INFO
	.align		4
.L_14:
        /*0008*/ 	.byte	0x04, 0x17
        /*000a*/ 	.short	(.L_16 - .L_15)
.L_15:
        /*000c*/ 	.word	0x00000000
        /*0010*/ 	.short	0x0008
        /*0012*/ 	.short	0x0040
        /*0014*/ 	.byte	0x00, 0xf0, 0x11, 0x00


	//----- nvinfo : EIATTR_KPARAM_INFO
	.align		4
.L_16:
        /*0018*/ 	.byte	0x04, 0x17
        /*001a*/ 	.short	(.L_18 - .L_17)
.L_17:
        /*001c*/ 	.word	0x00000000
        /*0020*/ 	.short	0x0007
        /*0022*/ 	.short	0x0038
        /*0024*/ 	.byte	0x00, 0xf5, 0x21, 0x00


	//----- nvinfo : EIATTR_KPARAM_INFO
	.align		4
.L_18:
        /*0028*/ 	.byte	0x04, 0x17
        /*002a*/ 	.short	(.L_20 - .L_19)
.L_19:
        /*002c*/ 	.word	0x00000000
        /*0030*/ 	.short	0x0006
        /*0032*/ 	.short	0x0030
        /*0034*/ 	.byte	0x00, 0xf5, 0x21, 0x00


	//----- nvinfo : EIATTR_KPARAM_INFO
	.align		4
.L_20:
        /*0038*/ 	.byte	0x04, 0x17
        /*003a*/ 	.short	(.L_22 - .L_21)
.L_21:
        /*003c*/ 	.word	0x00000000
        /*0040*/ 	.short	0x0005
        /*0042*/ 	.short	0x0028
        /*0044*/ 	.byte	0x00, 0xf5, 0x21, 0x00


	//----- nvinfo : EIATTR_KPARAM_INFO
	.align		4
.L_22:
        /*0048*/ 	.byte	0x04, 0x17
        /*004a*/ 	.short	(.L_24 - .L_23)
.L_23:
        /*004c*/ 	.word	0x00000000
        /*0050*/ 	.short	0x0004
        /*0052*/ 	.short	0x0020
        /*0054*/ 	.byte	0x00, 0xf5, 0x21, 0x00


	//----- nvinfo : EIATTR_KPARAM_INFO
	.align		4
.L_24:
        /*0058*/ 	.byte	0x04, 0x17
        /*005a*/ 	.short	(.L_26 - .L_25)
.L_25:
        /*005c*/ 	.word	0x00000000
        /*0060*/ 	.short	0x0003
        /*0062*/ 	.short	0x0018
        /*0064*/ 	.byte	0x00, 0xf5, 0x21, 0x00


	//----- nvinfo : EIATTR_KPARAM_INFO
	.align		4
.L_26:
        /*0068*/ 	.byte	0x04, 0x17
        /*006a*/ 	.short	(.L_28 - .L_27)
.L_27:
        /*006c*/ 	.word	0x00000000
        /*0070*/ 	.short	0x0002
        /*0072*/ 	.short	0x0010
        /*0074*/ 	.byte	0x00, 0xf5, 0x21, 0x00


	//----- nvinfo : EIATTR_KPARAM_INFO
	.align		4
.L_28:
        /*0078*/ 	.byte	0x04, 0x17
        /*007a*/ 	.short	(.L_30 - .L_29)
.L_29:
        /*007c*/ 	.word	0x00000000
        /*0080*/ 	.short	0x0001
        /*0082*/ 	.short	0x0008
        /*0084*/ 	.byte	0x00, 0xf5, 0x21, 0x00


	//----- nvinfo : EIATTR_KPARAM_INFO
	.align		4
.L_30:
        /*0088*/ 	.byte	0x04, 0x17
        /*008a*/ 	.short	(.L_32 - .L_31)
.L_31:
        /*008c*/ 	.word	0x00000000
        /*0090*/ 	.short	0x0000
        /*0092*/ 	.short	0x0000
        /*0094*/ 	.byte	0x00, 0xf5, 0x21, 0x00


	//----- nvinfo : EIATTR_SPARSE_MMA_MASK
	.align		4
.L_32:
        /*0098*/ 	.byte	0x03, 0x50
        /*009a*/ 	.short	0x0000


	//----- nvinfo : EIATTR_MAXREG_COUNT
	.align		4
        /*009c*/ 	.byte	0x03, 0x1b
        /*009e*/ 	.short	0x00ff


	//----- nvinfo : EIATTR_NUM_BARRIERS
	.align		4
        /*00a0*/ 	.byte	0x02, 0x4c
        /*00a2*/ 	.byte	0x01
	.zero		1


	//----- nvinfo : EIATTR_MERCURY_ISA_VERSION
	.align		4
        /*00a4*/ 	.byte	0x03, 0x5f
        /*00a6*/ 	.short	0x0101


	//----- nvinfo : EIATTR_VRC_CTA_INIT_COUNT
	.align		4
        /*00a8*/ 	.byte	0x02, 0x4a
	.zero		1
	.zero		1


	//----- nvinfo : EIATTR_EXIT_INSTR_OFFSETS
	.align		4
        /*00ac*/ 	.byte	0x04, 0x1c
        /*00ae*/ 	.short	(.L_34 - .L_33)


	//   ....[0]....
.L_33:
        /*00b0*/ 	.word	0x00000070


	//   ....[1]....
        /*00b4*/ 	.word	0x000000e0


	//   ....[2]....
        /*00b8*/ 	.word	0x00000320


	//   ....[3]....
        /*00bc*/ 	.word	0x00000370


	//   ....[4]....
        /*00c0*/ 	.word	0x00000410


	//   ....[5]....
        /*00c4*/ 	.word	0x00000460


	//----- nvinfo : EIATTR_CRS_STACK_SIZE
	.align		4
.L_34:
        /*00c8*/ 	.byte	0x04, 0x1e
        /*00ca*/ 	.short	(.L_36 - .L_35)
.L_35:
        /*00cc*/ 	.word	0x00000000


	//----- nvinfo : EIATTR_CBANK_PARAM_SIZE
	.align		4
.L_36:
        /*00d0*/ 	.byte	0x03, 0x19
        /*00d2*/ 	.short	0x0044


	//----- nvinfo : EIATTR_PARAM_CBANK
	.align		4
        /*00d4*/ 	.byte	0x04, 0x0a
        /*00d6*/ 	.short	(.L_38 - .L_37)
	.align		4
.L_37:
        /*00d8*/ 	.word	index@(.nv.constant0.quick_sort)
        /*00dc*/ 	.short	0x0380
        /*00de*/ 	.short	0x0044


	//----- nvinfo : EIATTR_SW_WAR
	.align		4
.L_38:
        /*00e0*/ 	.byte	0x04, 0x36
        /*00e2*/ 	.short	(.L_40 - .L_39)
.L_39:
        /*00e4*/ 	.word	0x00000008
.L_40:


//--------------------- .nv.info.init             --------------------------
	.section	.nv.info.init,"",@"SHT_CUDA_INFO"
	.sectionflags	@""
	.align	4


	//----- nvinfo : EIATTR_CUDA_API_VERSION
	.align		4
        /*0000*/ 	.byte	0x04, 0x37
        /*0002*/ 	.short	(.L_42 - .L_41)
.L_41:
        /*0004*/ 	.word	0x00000082


	//----- nvinfo : EIATTR_KPARAM_INFO
	.align		4
.L_42:
        /*0008*/ 	.byte	0x04, 0x17
        /*000a*/ 	.short	(.L_44 - .L_43)
.L_43:
        /*000c*/ 	.word	0x00000000
        /*0010*/ 	.short	0x0005
        /*0012*/ 	.short	0x0024
        /*0014*/ 	.byte	0x00, 0xf0, 0x11, 0x00


	//----- nvinfo : EIATTR_KPARAM_INFO
	.align		4
.L_44:
        /*0018*/ 	.byte	0x04, 0x17
        /*001a*/ 	.short	(.L_46 - .L_45)
.L_45:
        /*001c*/ 	.word	0x00000000
        /*0020*/ 	.short	0x0004
        /*0022*/ 	.short	0x0020
        /*0024*/ 	.byte	0x00, 0xf0, 0x11, 0x00


	//----- nvinfo : EIATTR_KPARAM_INFO
	.align		4
.L_46:
        /*0028*/ 	.byte	0x04, 0x17
        /*002a*/ 	.short	(.L_48 - .L_47)
.L_47:
        /*002c*/ 	.word	0x00000000
        /*0030*/ 	.short	0x0003
        /*0032*/ 	.short	0x0018
        /*0034*/ 	.byte	0x00, 0xf5, 0x21, 0x00


	//----- nvinfo : EIATTR_KPARAM_INFO
	.align		4
.L_48:
        /*0038*/ 	.byte	0x04, 0x17
        /*003a*/ 	.short	(.L_50 - .L_49)
.L_49:
        /*003c*/ 	.word	0x00000000
        /*0040*/ 	.short	0x0002
        /*0042*/ 	.short	0x0010
        /*0044*/ 	.byte	0x00, 0xf5, 0x21, 0x00


	//----- nvinfo : EIATTR_KPARAM_INFO
	.align		4
.L_50:
        /*0048*/ 	.byte	0x04, 0x17
        /*004a*/ 	.short	(.L_52 - .L_51)
.L_51:
        /*004c*/ 	.word	0x00000000
        /*0050*/ 	.short	0x0001
        /*0052*/ 	.short	0x0008
        /*0054*/ 	.byte	0x00, 0xf5, 0x21, 0x00


	//----- nvinfo : EIATTR_KPARAM_INFO
	.align		4
.L_52:
        /*0058*/ 	.byte	0x04, 0x17
        /*005a*/ 	.short	(.L_54 - .L_53)
.L_53:
        /*005c*/ 	.word	0x00000000
        /*0060*/ 	.short	0x0000
        /*0062*/ 	.short	0x0000
        /*0064*/ 	.byte	0x00, 0xf5, 0x21, 0x00


	//----- nvinfo : EIATTR_SPARSE_MMA_MASK
	.align		4
.L_54:
        /*0068*/ 	.byte	0x03, 0x50
        /*006a*/ 	.short	0x0000


	//----- nvinfo : EIATTR_MAXREG_COUNT
	.align		4
        /*006c*/ 	.byte	0x03, 0x1b
        /*006e*/ 	.short	0x00ff


	//----- nvinfo : EIATTR_MERCURY_ISA_VERSION
	.align		4
        /*0070*/ 	.byte	0x03, 0x5f
        /*0072*/ 	.short	0x0101


	//----- nvinfo : EIATTR_VRC_CTA_INIT_COUNT
	.align		4
        /*0074*/ 	.byte	0x02, 0x4a
	.zero		1
	.zero		1


	//----- nvinfo : EIATTR_EXIT_INSTR_OFFSETS
	.align		4
        /*0078*/ 	.byte	0x04, 0x1c
        /*007a*/ 	.short	(.L_56 - .L_55)


	//   ....[0]....
.L_55:
        /*007c*/ 	.word	0x00000070


	//   ....[1]....
        /*0080*/ 	.word	0x00000260


	//----- nvinfo : EIATTR_CRS_STACK_SIZE
	.align		4
.L_56:
        /*0084*/ 	.byte	0x04, 0x1e
        /*0086*/ 	.short	(.L_58 - .L_57)
.L_57:
        /*0088*/ 	.word	0x00000000


	//----- nvinfo : EIATTR_CBANK_PARAM_SIZE
	.align		4
.L_58:
        /*008c*/ 	.byte	0x03, 0x19
        /*008e*/ 	.short	0x0028


	//----- nvinfo : EIATTR_PARAM_CBANK
	.align		4
        /*0090*/ 	.byte	0x04, 0x0a
        /*0092*/ 	.short	(.L_60 - .L_59)
	.align		4
.L_59:
        /*0094*/ 	.word	index@(.nv.constant0.init)
        /*0098*/ 	.short	0x0380
        /*009a*/ 	.short	0x0028


	//----- nvinfo : EIATTR_SW_WAR
	.align		4
.L_60:
        /*009c*/ 	.byte	0x04, 0x36
        /*009e*/ 	.short	(.L_62 - .L_61)
.L_61:
        /*00a0*/ 	.word	0x00000008
.L_62:


//--------------------- .nv.callgraph             --------------------------
	.section	.nv.callgraph,"",@"SHT_CUDA_CALLGRAPH"
	.align	4
	.sectionentsize	8
	.align		4
        /*0000*/ 	.word	0x00000000
	.align		4
        /*0004*/ 	.word	0xffffffff
	.align		4
        /*0008*/ 	.word	0x00000000
	.align		4
        /*000c*/ 	.word	0xfffffffe
	.align		4
        /*0010*/ 	.word	0x00000000
	.align		4
        /*0014*/ 	.word	0xfffffffd
	.align		4
        /*0018*/ 	.word	0x00000000
	.align		4
        /*001c*/ 	.word	0xfffffffc


//--------------------- .nv.constant4             --------------------------
	.section	.nv.constant4,"a",@progbits
	.align	8
	.align		8
.nv.constant4:
        /*0000*/ 	.dword	THREADS_IN_BLOCK


//--------------------- .text.quick_sort          --------------------------
	.section	.text.quick_sort,"ax",@progbits
	.align	128
        .global         quick_sort
        .type           quick_sort,@function
        .size           quick_sort,(.L_x_9 - quick_sort)
        .other          quick_sort,@"STO_CUDA_ENTRY STV_DEFAULT"
quick_sort:
.text.quick_sort:
[----:B------:R-:W-:Y:S01]  /*0000*/  LDC R1, c[0x0][0x37c] ;  /* 0x0000df00ff017b82 */ /* 0x000fe20000000800 */
[----:B------:R-:W0:Y:S07]  /*0010*/  S2R R3, SR_TID.X ;  /* 0x0000000000037919 */ /* 0x000e2e0000002100 */
[----:B------:R-:W0:Y:S01]  /*0020*/  S2UR UR4, SR_CTAID.X ;  /* 0x00000000000479c3 */ /* 0x000e220000002500 */
[----:B------:R-:W1:Y:S07]  /*0030*/  LDCU UR5, c[0x0][0x3c0] ;  /* 0x00007800ff0577ac */ /* 0x000e6e0008000800 */
[----:B------:R-:W0:Y:S02]  /*0040*/  LDC R0, c[0x0][0x360] ;  /* 0x0000d800ff007b82 */ /* 0x000e240000000800 */
[----:B0-----:R-:W-:-:S05]  /*0050*/  IMAD R0, R0, UR4, R3 ;  /* 0x0000000400007c24 */ /* 0x001fca000f8e0203 */
[----:B-1----:R-:W-:-:S13]  /*0060*/  ISETP.GE.AND P0, PT, R0, UR5, PT ;  /* 0x0000000500007c0c */ /* 0x002fda000bf06270 */
[----:B------:R-:W-:Y:S05]  /*0070*/  @P0 EXIT ;  /* 0x000000000000094d */ /* 0x000fea0003800000 */
[----:B------:R-:W0:Y:S01]  /*0080*/  LDCU.64 UR6, c[0x0][0x3b0] ;  /* 0x00007600ff0677ac */ /* 0x000e220008000a00 */
[----:B------:R-:W1:Y:S01]  /*0090*/  LDCU.64 UR4, c[0x0][0x358] ;  /* 0x00006b00ff0477ac */ /* 0x000e620008000a00 */
[----:B0-----:R-:W-:-:S04]  /*00a0*/  IADD3 R4, P0, PT, R0, UR6, RZ ;  /* 0x0000000600047c10 */ /* 0x001fc8000ff1e0ff */
[----:B------:R-:W-:-:S05]  /*00b0*/  LEA.HI.X.SX32 R5, R0, UR7, 0x1, P0 ;  /* 0x0000000700057c11 */ /* 0x000fca00080f0eff */
[----:B-1----:R-:W2:Y:S02]  /*00c0*/  LDG.E.U8 R2, desc[UR4][R4.64] ;  /* 0x0000000404027981 */ /* 0x002ea4000c1e1100 */
[----:B--2---:R-:W-:-:S13]  /*00d0*/  ISETP.NE.AND P0, PT, R2, RZ, PT ;  /* 0x000000ff0200720c */ /* 0x004fda0003f05270 */
[----:B------:R-:W-:Y:S05]  /*00e0*/  @P0 EXIT ;  /* 0x000000000000094d */ /* 0x000fea0003800000 */
[----:B------:R-:W0:Y:S01]  /*00f0*/  LDC.64 R2, c[0x0][0x388] ;  /* 0x0000e200ff027b82 */ /* 0x000e220000000a00 */
[----:B------:R-:W-:-:S07]  /*0100*/  HFMA2 R6, -RZ, RZ, 0, 5.9604644775390625e-08 ;  /* 0x00000001ff067431 */ /* 0x000fce00000001ff */
[----:B------:R-:W1:Y:S08]  /*0110*/  LDC.64 R8, c[0x0][0x3b8] ;  /* 0x0000ee00ff087b82 */ /* 0x000e700000000a00 */
[----:B------:R-:W2:Y:S01]  /*0120*/  LDC.64 R12, c[0x0][0x380] ;  /* 0x0000e000ff0c7b82 */ /* 0x000ea20000000a00 */
[----:B0-----:R-:W-:-:S07]  /*0130*/  IMAD.WIDE R2, R0, 0x4, R2 ;  /* 0x0000000400027825 */ /* 0x001fce00078e0202 */
[----:B------:R-:W0:Y:S01]  /*0140*/  LDC.64 R14, c[0x0][0x390] ;  /* 0x0000e400ff0e7b82 */ /* 0x000e220000000a00 */
[----:B-1----:R0:W-:Y:S04]  /*0150*/  STG.E.U8 desc[UR4][R8.64], R6 ;  /* 0x0000000608007986 */ /* 0x0021e8000c101104 */
[----:B------:R-:W3:Y:S01]  /*0160*/  LDG.E R7, desc[UR4][R2.64] ;  /* 0x0000000402077981 */ /* 0x000ee2000c1e1900 */
[----:B--2---:R-:W-:-:S06]  /*0170*/  IMAD.WIDE R10, R0, 0x4, R12 ;  /* 0x00000004000a7825 */ /* 0x004fcc00078e020c */
[----:B------:R-:W2:Y:S01]  /*0180*/  LDG.E R10, desc[UR4][R10.64] ;  /* 0x000000040a0a7981 */ /* 0x000ea2000c1e1900 */
[----:B---3--:R-:W-:-:S06]  /*0190*/  IMAD.WIDE R12, R7, 0x4, R12 ;  /* 0x00000004070c7825 */ /* 0x008fcc00078e020c */
[----:B------:R-:W2:Y:S01]  /*01a0*/  LDG.E R13, desc[UR4][R12.64] ;  /* 0x000000040c0d7981 */ /* 0x000ea2000c1e1900 */
[----:B------:R-:W-:Y:S01]  /*01b0*/  BAR.SYNC.DEFER_BLOCKING 0x0 ;  /* 0x0000000000007b1d */ /* 0x000fe20000010000 */
[----:B------:R-:W-:Y:S01]  /*01c0*/  PLOP3.LUT P0, PT, PT, PT, PT, 0x80, 0x8 ;  /* 0x000000000008781c */ /* 0x000fe20003f0f070 */
[----:B0-----:R-:W-:-:S04]  /*01d0*/  IMAD.WIDE R8, R7, 0x4, R14 ;  /* 0x0000000407087825 */ /* 0x001fc800078e020e */
[----:B------:R-:W-:Y:S01]  /*01e0*/  BSSY.RECONVERGENT B0, `(.L_x_0) ;  /* 0x0000006000007945 */ /* 0x000fe20003800200 */
[----:B--2---:R-:W-:-:S13]  /*01f0*/  ISETP.GE.AND P1, PT, R10, R13, PT ;  /* 0x0000000d0a00720c */ /* 0x004fda0003f26270 */
[----:B------:R-:W-:-:S04]  /*0200*/  @P1 ISETP.NE.AND P2, PT, R10, R13, PT ;  /* 0x0000000d0a00120c */ /* 0x000fc80003f45270 */
[----:B------:R-:W-:-:S13]  /*0210*/  @P1 ISETP.LT.AND P0, PT, R0, R7, !P2 ;  /* 0x000000070000120c */ /* 0x000fda0005701270 */
[----:B------:R-:W-:Y:S05]  /*0220*/  @!P0 BRA `(.L_x_1) ;  /* 0x0000000000048947 */ /* 0x000fea0003800000 */
[----:B------:R0:W5:Y:S02]  /*0230*/  ATOMG.E.EXCH.STRONG.GPU PT, RZ, desc[UR4][R8.64], R0 ;  /* 0x8000000008ff79a8 */ /* 0x000164000c1ef104 */
.L_x_1:
[----:B------:R-:W-:Y:S05]  /*0240*/  BSYNC.RECONVERGENT B0 ;  /* 0x0000000000007941 */ /* 0x000fea0003800200 */
.L_x_0:
[----:B------:R-:W-:Y:S01]  /*0250*/  BAR.SYNC.DEFER_BLOCKING 0x0 ;  /* 0x0000000000007b1d */ /* 0x000fe20000010000 */
[----:B------:R-:W-:-:S05]  /*0260*/  HFMA2 R11, -RZ, RZ, 0, 5.9604644775390625e-08 ;  /* 0x00000001ff0b7431 */ /* 0x000fca00000001ff */
[----:B------:R-:W-:Y:S05]  /*0270*/  @!P0 BRA `(.L_x_2) ;  /* 0x0000000000408947 */ /* 0x000fea0003800000 */
[----:B0-----:R-:W2:Y:S02]  /*0280*/  LDG.E R9, desc[UR4][R8.64] ;  /* 0x0000000408097981 */ /* 0x001ea4000c1e1900 */
[----:B--2---:R-:W-:-:S13]  /*0290*/  ISETP.NE.AND P0, PT, R0, R9, PT ;  /* 0x000000090000720c */ /* 0x004fda0003f05270 */
[----:B------:R-:W-:Y:S05]  /*02a0*/  @P0 BRA `(.L_x_3) ;  /* 0x0000000000200947 */ /* 0x000fea0003800000 */
[----:B------:R-:W0:Y:S01]  /*02b0*/  LDC.64 R8, c[0x0][0x3a8] ;  /* 0x0000ea00ff087b82 */ /* 0x000e220000000a00 */
[----:B------:R-:W-:Y:S01]  /*02c0*/  STG.E.U8 desc[UR4][R4.64], R6 ;  /* 0x0000000604007986 */ /* 0x000fe2000c101104 */
[----:B0-----:R-:W-:-:S06]  /*02d0*/  IMAD.WIDE R2, R7, 0x4, R8 ;  /* 0x0000000407027825 */ /* 0x001fcc00078e0208 */
[----:B------:R-:W2:Y:S01]  /*02e0*/  LDG.E R2, desc[UR4][R2.64] ;  /* 0x0000000402027981 */ /* 0x000ea2000c1e1900 */
[----:B------:R-:W-:Y:S01]  /*02f0*/  IMAD.WIDE R8, R0, 0x4, R8 ;  /* 0x0000000400087825 */ /* 0x000fe200078e0208 */
[----:B--2---:R-:W-:-:S05]  /*0300*/  IADD3 R7, PT, PT, R2, 0x1, RZ ;  /* 0x0000000102077810 */ /* 0x004fca0007ffe0ff */
[----:B------:R-:W-:Y:S01]  /*0310*/  STG.E desc[UR4][R8.64], R7 ;  /* 0x0000000708007986 */ /* 0x000fe2000c101904 */
[----:B------:R-:W-:Y:S05]  /*0320*/  EXIT ;  /* 0x000000000000794d */ /* 0x000fea0003800000 */
.L_x_3:
[----:B------:R-:W0:Y:S01]  /*0330*/  LDC.64 R4, c[0x0][0x3a0] ;  /* 0x0000e800ff047b82 */ /* 0x000e220000000a00 */
[----:B------:R-:W-:Y:S01]  /*0340*/  STG.E desc[UR4][R2.64], R9 ;  /* 0x0000000902007986 */ /* 0x000fe2000c101904 */
[----:B0-----:R-:W-:-:S05]  /*0350*/  IMAD.WIDE R4, R9, 0x4, R4 ;  /* 0x0000000409047825 */ /* 0x001fca00078e0204 */
[----:B------:R-:W-:Y:S01]  /*0360*/  REDG.E.ADD.STRONG.GPU desc[UR4][R4.64], R11 ;  /* 0x0000000b0400798e */ /* 0x000fe2000c12e104 */
[----:B------:R-:W-:Y:S05]  /*0370*/  EXIT ;  /* 0x000000000000794d */ /* 0x000fea0003800000 */
.L_x_2:
[----:B0-----:R-:W0:Y:S01]  /*0380*/  LDC.64 R8, c[0x0][0x398] ;  /* 0x0000e600ff087b82 */ /* 0x001e220000000a00 */
[----:B------:R-:W-:Y:S05]  /*0390*/  WARPSYNC.ALL ;  /* 0x0000000000007948 */ /* 0x000fea0003800000 */
[----:B0-----:R-:W-:Y:S02]  /*03a0*/  IMAD.WIDE R8, R7, 0x4, R8 ;  /* 0x0000000407087825 */ /* 0x001fe400078e0208 */
[----:B------:R-:W-:Y:S06]  /*03b0*/  BAR.SYNC.DEFER_BLOCKING 0x0 ;  /* 0x0000000000007b1d */ /* 0x000fec0000010000 */
[----:B------:R0:W5:Y:S02]  /*03c0*/  ATOMG.E.EXCH.STRONG.GPU PT, RZ, desc[UR4][R8.64], R0 ;  /* 0x8000000008ff79a8 */ /* 0x000164000c1ef104 */
[----:B------:R-:W-:Y:S06]  /*03d0*/  BAR.SYNC.DEFER_BLOCKING 0x0 ;  /* 0x0000000000007b1d */ /* 0x000fec0000010000 */
[----:B------:R-:W2:Y:S02]  /*03e0*/  LDG.E R7, desc[UR4][R8.64] ;  /* 0x0000000408077981 */ /* 0x000ea4000c1e1900 */
[----:B--2---:R-:W-:-:S13]  /*03f0*/  ISETP.NE.AND P0, PT, R0, R7, PT ;  /* 0x000000070000720c */ /* 0x004fda0003f05270 */
[----:B------:R0:W-:Y:S01]  /*0400*/  @!P0 STG.E.U8 desc[UR4][R4.64], R6 ;  /* 0x0000000604008986 */ /* 0x0001e2000c101104 */
[----:B------:R-:W-:Y:S05]  /*0410*/  @!P0 EXIT ;  /* 0x000000000000894d */ /* 0x000fea0003800000 */
[----:B0-----:R-:W0:Y:S01]  /*0420*/  LDC.64 R4, c[0x0][0x3a0] ;  /* 0x0000e800ff047b82 */ /* 0x001e220000000a00 */
[----:B------:R-:W-:Y:S01]  /*0430*/  STG.E desc[UR4][R2.64], R7 ;  /* 0x0000000702007986 */ /* 0x000fe2000c101904 */
[----:B0-----:R-:W-:-:S05]  /*0440*/  IMAD.WIDE R4, R7, 0x4, R4 ;  /* 0x0000000407047825 */ /* 0x001fca00078e0204 */
[----:B------:R-:W-:Y:S01]  /*0450*/  REDG.E.ADD.STRONG.GPU desc[UR4][R4.64], R11 ;  /* 0x0000000b0400798e */ /* 0x000fe2000c12e104 */
[----:B------:R-:W-:Y:S05]  /*0460*/  EXIT ;  /* 0x000000000000794d */ /* 0x000fea0003800000 */
.L_x_4:
[----:B------:R-:W-:-:S00]  /*0470*/  BRA `(.L_x_4) ;  /* 0xfffffffc00fc7947 */ /* 0x000fc0000383ffff */
[----:B------:R-:W-:-:S00]  /*0480*/  NOP ;  /* 0x0000000000007918 */ /* 0x000fc00000000000 */
[----:B------:R-:W-:-:S00]  /*0490*/  NOP ;  /* 0x0000000000007918 */ /* 0x000fc00000000000 */
[----:B------:R-:W-:-:S00]  /*04a0*/  NOP ;  /* 0x0000000000007918 */ /* 0x000fc00000000000 */
[----:B------:R-:W-:-:S00]  /*04b0*/  NOP ;  /* 0x0000000000007918 */ /* 0x000fc00000000000 */
[----:B------:R-:W-:-:S00]  /*04c0*/  NOP ;  /* 0x0000000000007918 */ /* 0x000fc00000000000 */
[----:B------:R-:W-:-:S00]  /*04d0*/  NOP ;  /* 0x0000000000007918 */ /* 0x000fc00000000000 */
[----:B------:R-:W-:-:S00]  /*04e0*/  NOP ;  /* 0x0000000000007918 */ /* 0x000fc00000000000 */
[----:B------:R-:W-:-:S00]  /*04f0*/  NOP ;  /* 0x0000000000007918 */ /* 0x000fc00000000000 */
.L_x_9:


//--------------------- .text.init                --------------------------
	.section	.text.init,"ax",@progbits
	.align	128
        .global         init
        .type           init,@function
        .size           init,(.L_x_10 - init)
        .other          init,@"STO_CUDA_ENTRY STV_DEFAULT"
init:
.text.init:
        /* <DEDUP_REMOVED lines=8> */
[----:B------:R-:W0:Y:S01]  /*0080*/  LDC R11, c[0x0][0x3a4] ;  /* 0x0000e900ff0b7b82 */ /* 0x000e220000000800 */
[----:B------:R-:W1:Y:S01]  /*0090*/  LDCU.64 UR4, c[0x0][0x358] ;  /* 0x00006b00ff0477ac */ /* 0x000e620008000a00 */
[----:B------:R-:W-:Y:S01]  /*00a0*/  BSSY.RECONVERGENT B0, `(.L_x_5) ;  /* 0x0000017000007945 */ /* 0x000fe20003800200 */
[----:B0-----:R-:W-:-:S13]  /*00b0*/  ISETP.NE.AND P0, PT, R9, R11, PT ;  /* 0x0000000b0900720c */ /* 0x001fda0003f05270 */
[----:B-1----:R-:W-:Y:S05]  /*00c0*/  @P0 BRA `(.L_x_6) ;  /* 0x0000000000340947 */ /* 0x002fea0003800000 */
[----:B------:R-:W0:Y:S01]  /*00d0*/  LDC.64 R6, c[0x0][0x398] ;  /* 0x0000e600ff067b82 */ /* 0x000e220000000a00 */
[----:B------:R-:W-:Y:S01]  /*00e0*/  IMAD.MOV.U32 R0, RZ, RZ, 0x1 ;  /* 0x00000001ff007424 */ /* 0x000fe200078e00ff */
[----:B------:R-:W-:-:S06]  /*00f0*/  MOV R13, 0xffffffff ;  /* 0xffffffff000d7802 */ /* 0x000fcc0000000f00 */
[----:B------:R-:W1:Y:S08]  /*0100*/  LDC.64 R2, c[0x0][0x380] ;  /* 0x0000e000ff027b82 */ /* 0x000e700000000a00 */
[----:B------:R-:W2:Y:S01]  /*0110*/  LDC.64 R4, c[0x0][0x390] ;  /* 0x0000e400ff047b82 */ /* 0x000ea20000000a00 */
[----:B0-----:R-:W-:-:S04]  /*0120*/  IADD3 R6, P0, PT, R11, R6, RZ ;  /* 0x000000060b067210 */ /* 0x001fc80007f1e0ff */
[C---:B------:R-:W-:Y:S01]  /*0130*/  LEA.HI.X.SX32 R7, R11.reuse, R7, 0x1, P0 ;  /* 0x000000070b077211 */ /* 0x040fe200000f0eff */
[----:B-1----:R-:W-:-:S04]  /*0140*/  IMAD.WIDE R2, R11, 0x4, R2 ;  /* 0x000000040b027825 */ /* 0x002fc800078e0202 */
[----:B------:R0:W-:Y:S04]  /*0150*/  STG.E.U8 desc[UR4][R6.64], R0 ;  /* 0x0000000006007986 */ /* 0x0001e8000c101104 */
[----:B------:R0:W-:Y:S01]  /*0160*/  STG.E desc[UR4][R2.64], R13 ;  /* 0x0000000d02007986 */ /* 0x0001e2000c101904 */
[----:B--2---:R-:W-:-:S05]  /*0170*/  IMAD.WIDE R4, R11, 0x4, R4 ;  /* 0x000000040b047825 */ /* 0x004fca00078e0204 */
[----:B------:R0:W-:Y:S01]  /*0180*/  STG.E desc[UR4][R4.64], RZ ;  /* 0x000000ff04007986 */ /* 0x0001e2000c101904 */
[----:B------:R-:W-:Y:S05]  /*0190*/  BRA `(.L_x_7) ;  /* 0x00000000001c7947 */ /* 0x000fea0003800000 */
.L_x_6:
[----:B------:R-:W0:Y:S01]  /*01a0*/  LDC.64 R2, c[0x0][0x380] ;  /* 0x0000e000ff027b82 */ /* 0x000e220000000a00 */
[----:B------:R-:W1:Y:S02]  /*01b0*/  LDCU.64 UR6, c[0x0][0x398] ;  /* 0x00007300ff0677ac */ /* 0x000e640008000a00 */
[----:B-1----:R-:W-:-:S04]  /*01c0*/  IADD3 R4, P0, PT, R9, UR6, RZ ;  /* 0x0000000609047c10 */ /* 0x002fc8000ff1e0ff */
[C---:B------:R-:W-:Y:S01]  /*01d0*/  LEA.HI.X.SX32 R5, R9.reuse, UR7, 0x1, P0 ;  /* 0x0000000709057c11 */ /* 0x040fe200080f0eff */
[----:B0-----:R-:W-:-:S04]  /*01e0*/  IMAD.WIDE R2, R9, 0x4, R2 ;  /* 0x0000000409027825 */ /* 0x001fc800078e0202 */
[----:B------:R1:W-:Y:S04]  /*01f0*/  STG.E.U8 desc[UR4][R4.64], RZ ;  /* 0x000000ff04007986 */ /* 0x0003e8000c101104 */
[----:B------:R1:W-:Y:S02]  /*0200*/  STG.E desc[UR4][R2.64], R11 ;  /* 0x0000000b02007986 */ /* 0x0003e4000c101904 */
.L_x_7:
[----:B------:R-:W-:Y:S05]  /*0210*/  BSYNC.RECONVERGENT B0 ;  /* 0x0000000000007941 */ /* 0x000fea0003800200 */
.L_x_5:
[----:B01----:R-:W0:Y:S01]  /*0220*/  LDC.64 R2, c[0x0][0x388] ;  /* 0x0000e200ff027b82 */ /* 0x003e220000000a00 */
[----:B------:R-:W-:Y:S02]  /*0230*/  IMAD.MOV.U32 R5, RZ, RZ, 0x1 ;  /* 0x00000001ff057424 */ /* 0x000fe400078e00ff */
[----:B0-----:R-:W-:-:S05]  /*0240*/  IMAD.WIDE R2, R9, 0x4, R2 ;  /* 0x0000000409027825 */ /* 0x001fca00078e0202 */
[----:B------:R-:W-:Y:S01]  /*0250*/  STG.E desc[UR4][R2.64], R5 ;  /* 0x0000000502007986 */ /* 0x000fe2000c101904 */
[----:B------:R-:W-:Y:S05]  /*0260*/  EXIT ;  /* 0x000000000000794d */ /* 0x000fea0003800000 */
.L_x_8:
        /* <DEDUP_REMOVED lines=9> */
.L_x_10:


//--------------------- .nv.global.init           --------------------------
	.section	.nv.global.init,"aw",@progbits
	.align	4
.nv.global.init:
	.type		THREADS_IN_BLOCK,@object
	.size		THREADS_IN_BLOCK,(.L_0 - THREADS_IN_BLOCK)
THREADS_IN_BLOCK:
        /*0000*/ 	.byte	0x00, 0x04, 0x00, 0x00
.L_0:


//--------------------- .nv.shared.reserved.0     --------------------------
	.section	.nv.shared.reserved.0,"aw",@nobits
	.weak		__nv_reservedSMEM_offset_0_alias
	.size		__nv_reservedSMEM_offset_0_alias, 0, 64
	.other		__nv_reservedSMEM_offset_0_alias,@"STO_CUDA_RESERVED_SHARED STV_DEFAULT"
__nv_reservedSMEM_offset_0_alias:
	.zero		0
	.zero		64


//--------------------- .nv.constant0.quick_sort  --------------------------
	.section	.nv.constant0.quick_sort,"a",@progbits
	.sectionflags	@""
	.align	4
.nv.constant0.quick_sort:
	.zero		964


//--------------------- .nv.constant0.init        --------------------------
	.section	.nv.constant0.init,"a",@progbits
	.sectionflags	@""
	.align	4
.nv.constant0.init:
	.zero		936


//--------------------- SYMBOLS --------------------------

	.type		.nv.reservedSmem.offset0,@object
	.size		.nv.reservedSmem.offset0,0x4
